//
// Generated by NVIDIA NVVM Compiler
//
// Compiler Build ID: CL-36424714
// Cuda compilation tools, release 13.0, V13.0.88
// Based on NVVM 20.0.0
//

.version 9.0
.target sm_100
.address_size 64

	// .globl	_Z11printNumberi
.extern .func  (.param .b32 func_retval0) vprintf
(
	.param .b64 vprintf_param_0,
	.param .b64 vprintf_param_1
)
;
.global .align 1 .b8 $str[32] = {78, 117, 109, 98, 101, 114, 32, 102, 114, 111, 109, 32, 116, 104, 114, 101, 97, 100, 32, 37, 100, 32, 110, 117, 109, 32, 61, 32, 37, 100, 10};

.visible .entry _Z11printNumberi(
	.param .u32 _Z11printNumberi_param_0
)
{
	.local .align 8 .b8 	__local_depot0[8];
	.reg .b64 	%SP;
	.reg .b64 	%SPL;
	.reg .b32 	%r<5>;
	.reg .b64 	%rd<5>;

	mov.u64 	%SPL, __local_depot0;
	cvta.local.u64 	%SP, %SPL;
	ld.param.u32 	%r1, [_Z11printNumberi_param_0];
	add.u64 	%rd1, %SP, 0;
	add.u64 	%rd2, %SPL, 0;
	mov.u32 	%r2, %tid.x;
	st.local.v2.u32 	[%rd2], {%r2, %r1};
	mov.u64 	%rd3, $str;
	cvta.global.u64 	%rd4, %rd3;
	{ // callseq 0, 0
	.param .b64 param0;
	st.param.b64 	[param0], %rd4;
	.param .b64 param1;
	st.param.b64 	[param1], %rd1;
	.param .b32 retval0;
	call.uni (retval0), 
	vprintf, 
	(
	param0, 
	param1
	);
	ld.param.b32 	%r3, [retval0];
	} // callseq 0
	ret;

}


// ===== COMPILED SASS (sm_100) =====

	.target	sm_100

	.elftype	@"ET_EXEC"


//--------------------- .note.nv.tkinfo           --------------------------
	.section	.note.nv.tkinfo,"",@"SHT_NOTE"
	.sectionflags	@"SHF_NOTE_NV_TKINFO"
	.tkinfo
        /*0018*/ 	.word	0x00000002
        /*0030*/ 	.string	""
        /*0030*/ 	.string	"ptxas"
        /*0030*/ 	.string	"Cuda compilation tools, release 13.0, V13.0.88"
        /*0030*/ 	.string	"Build cuda_13.0.r13.0/compiler.36424714_0"
        /*0030*/ 	.string	"-arch sm_100 -m 64 "



//--------------------- .note.nv.cuinfo           --------------------------
	.section	.note.nv.cuinfo,"",@"SHT_NOTE"
	.sectionflags	@"SHF_NOTE_NV_CUINFO"
        /*0018*/ 	.short	0x0002
        /*001a*/ 	.short	0x0064
        /*001c*/ 	.short	0x0082
	.zero		2


//--------------------- .nv.info                  --------------------------
	.section	.nv.info,"",@"SHT_CUDA_INFO"
	.align	4


	//----- nvinfo : EIATTR_REGCOUNT
	.align		4
        /*0000*/ 	.byte	0x04, 0x2f
        /*0002*/ 	.short	(.L_2 - .L_1)
	.align		4
.L_1:
        /*0004*/ 	.word	index@(_Z11printNumberi)
        /*0008*/ 	.word	0x00000018


	//----- nvinfo : EIATTR_FRAME_SIZE
	.align		4
.L_2:
        /*000c*/ 	.byte	0x04, 0x11
        /*000e*/ 	.short	(.L_4 - .L_3)
	.align		4
.L_3:
        /*0010*/ 	.word	index@(_Z11printNumberi)
        /*0014*/ 	.word	0x00000008


	//----- nvinfo : EIATTR_MIN_STACK_SIZE
	.align		4
.L_4:
        /*0018*/ 	.byte	0x04, 0x12
        /*001a*/ 	.short	(.L_6 - .L_5)
	.align		4
.L_5:
        /*001c*/ 	.word	index@(_Z11printNumberi)
        /*0020*/ 	.word	0x00000008
.L_6:


//--------------------- .nv.compat                --------------------------
	.section	.nv.compat,"",@"SHT_CUDA_COMPAT_INFO"
	.align	4
        /*0000*/ 	.byte	0x02, 0x09, 0x00, 0x00, 0x02, 0x02, 0x01, 0x00, 0x02, 0x05, 0x05, 0x00, 0x03, 0x07, 0x01, 0x01
        /*0010*/ 	.byte	0x02, 0x03, 0x00, 0x00, 0x02, 0x06, 0x01, 0x00, 0x04, 0x0b, 0x08, 0x00, 0x09, 0x00, 0x00, 0x00
        /*0020*/ 	.byte	0x00, 0x00, 0x00, 0x00


//--------------------- .nv.info._Z11printNumberi --------------------------
	.section	.nv.info._Z11printNumberi,"",@"SHT_CUDA_INFO"
	.sectionflags	@""
	.align	4


	//----- nvinfo : EIATTR_CUDA_API_VERSION
	.align		4
        /*0000*/ 	.byte	0x04, 0x37
        /*0002*/ 	.short	(.L_8 - .L_7)
.L_7:
        /*0004*/ 	.word	0x00000082


	//----- nvinfo : EIATTR_KPARAM_INFO
	.align		4
.L_8:
        /*0008*/ 	.byte	0x04, 0x17
        /*000a*/ 	.short	(.L_10 - .L_9)
.L_9:
        /*000c*/ 	.word	0x00000000
        /*0010*/ 	.short	0x0000
        /*0012*/ 	.short	0x0000
        /*0014*/ 	.byte	0x00, 0xf0, 0x11, 0x00


	//----- nvinfo : EIATTR_SPARSE_MMA_MASK
	.align		4
.L_10:
        /*0018*/ 	.byte	0x03, 0x50
        /*001a*/ 	.short	0x0000


	//----- nvinfo : EIATTR_MAXREG_COUNT
	.align		4
        /*001c*/ 	.byte	0x03, 0x1b
        /*001e*/ 	.short	0x00ff


	//----- nvinfo : EIATTR_EXTERNS
	.align		4
        /*0020*/ 	.byte	0x04, 0x0f
        /*0022*/ 	.short	(.L_12 - .L_11)


	//   ....[0]....
	.align		4
.L_11:
        /*0024*/ 	.word	index@(vprintf)


	//----- nvinfo : EIATTR_MERCURY_ISA_VERSION
	.align		4
.L_12:
        /*0028*/ 	.byte	0x03, 0x5f
        /*002a*/ 	.short	0x0101


	//----- nvinfo : EIATTR_VRC_CTA_INIT_COUNT
	.align		4
        /*002c*/ 	.byte	0x02, 0x4a
	.zero		1
	.zero		1


	//----- nvinfo : EIATTR_SYSCALL_OFFSETS
	.align		4
        /*0030*/ 	.byte	0x04, 0x46
        /*0032*/ 	.short	(.L_14 - .L_13)


	//   ....[0]....
.L_13:
        /*0034*/ 	.word	0x000000f0


	//----- nvinfo : EIATTR_EXIT_INSTR_OFFSETS
	.align		4
.L_14:
        /*0038*/ 	.byte	0x04, 0x1c
        /*003a*/ 	.short	(.L_16 - .L_15)


	//   ....[0]....
.L_15:
        /*003c*/ 	.word	0x00000100


	//----- nvinfo : EIATTR_CBANK_PARAM_SIZE
	.align		4
.L_16:
        /*0040*/ 	.byte	0x03, 0x19
        /*0042*/ 	.short	0x0004


	//----- nvinfo : EIATTR_PARAM_CBANK
	.align		4
        /*0044*/ 	.byte	0x04, 0x0a
        /*0046*/ 	.short	(.L_18 - .L_17)
	.align		4
.L_17:
        /*0048*/ 	.word	index@(.nv.constant0._Z11printNumberi)
        /*004c*/ 	.short	0x0380
        /*004e*/ 	.short	0x0004


	//----- nvinfo : EIATTR_SW_WAR
	.align		4
.L_18:
        /*0050*/ 	.byte	0x04, 0x36
        /*0052*/ 	.short	(.L_20 - .L_19)
.L_19:
        /*0054*/ 	.word	0x00000008
.L_20:


//--------------------- .nv.callgraph             --------------------------
	.section	.nv.callgraph,"",@"SHT_CUDA_CALLGRAPH"
	.align	4
	.sectionentsize	8
	.align		4
        /*0000*/ 	.word	0x00000000
	.align		4
        /*0004*/ 	.word	0xffffffff
	.align		4
        /*0008*/ 	.word	index@(_Z11printNumberi)
	.align		4
        /*000c*/ 	.word	index@(vprintf)
	.align		4
        /*0010*/ 	.word	0x00000000
	.align		4
        /*0014*/ 	.word	0xfffffffe
	.align		4
        /*0018*/ 	.word	0x00000000
	.align		4
        /*001c*/ 	.word	0xfffffffd
	.align		4
        /*0020*/ 	.word	0x00000000
	.align		4
        /*0024*/ 	.word	0xfffffffc


//--------------------- .nv.constant4             --------------------------
	.section	.nv.constant4,"a",@progbits
	.align	8
	.align		8
.nv.constant4:
        /*0000*/ 	.dword	vprintf
	.align		8
        /*0008*/ 	.dword	$str


//--------------------- .text._Z11printNumberi    --------------------------
	.section	.text._Z11printNumberi,"ax",@progbits
	.align	128
        .global         _Z11printNumberi
        .type           _Z11printNumberi,@function
        .size           _Z11printNumberi,(.L_x_2 - _Z11printNumberi)
        .other          _Z11printNumberi,@"STO_CUDA_ENTRY STV_DEFAULT"
_Z11printNumberi:
.text._Z11printNumberi:
[----:B------:R-:W0:Y:S01]  /*0000*/  LDC R1, c[0x0][0x37c] ;  /* 0x0000df00ff017b82 */ /* 0x000e220000000800 */
[----:B------:R-:W1:Y:S07]  /*0010*/  S2R R8, SR_TID.X ;  /* 0x0000000000087919 */ /* 0x000e6e0000002100 */
[----:B------:R-:W1:Y:S01]  /*0020*/  LDC R9, c[0x0][0x380] ;  /* 0x0000e000ff097b82 */ /* 0x000e620000000800 */
[----:B0-----:R-:W-:Y:S01]  /*0030*/  VIADD R1, R1, 0xfffffff8 ;  /* 0xfffffff801017836 */ /* 0x001fe20000000000 */
[----:B------:R-:W-:Y:S01]  /*0040*/  MOV R0, 0x0 ;  /* 0x0000000000007802 */ /* 0x000fe20000000f00 */
[----:B------:R-:W0:Y:S01]  /*0050*/  LDCU UR4, c[0x0][0x2f8] ;  /* 0x00005f00ff0477ac */ /* 0x000e220008000800 */
[----:B------:R-:W2:Y:S04]  /*0060*/  LDCU.64 UR6, c[0x4][0x8] ;  /* 0x01000100ff0677ac */ /* 0x000ea80008000a00 */
[----:B------:R3:W4:Y:S01]  /*0070*/  LDC.64 R2, c[0x4][R0] ;  /* 0x0100000000027b82 */ /* 0x0007220000000a00 */
[----:B------:R-:W5:Y:S01]  /*0080*/  LDCU UR5, c[0x0][0x2fc] ;  /* 0x00005f80ff0577ac */ /* 0x000f620008000800 */
[----:B0-----:R-:W-:Y:S01]  /*0090*/  IADD3 R6, P0, PT, R1, UR4, RZ ;  /* 0x0000000401067c10 */ /* 0x001fe2000ff1e0ff */
[----:B--2---:R-:W-:Y:S01]  /*00a0*/  IMAD.U32 R4, RZ, RZ, UR6 ;  /* 0x00000006ff047e24 */ /* 0x004fe2000f8e00ff */
[----:B------:R-:W-:-:S03]  /*00b0*/  MOV R5, UR7 ;  /* 0x0000000700057c02 */ /* 0x000fc60008000f00 */
[----:B-----5:R-:W-:Y:S01]  /*00c0*/  IMAD.X R7, RZ, RZ, UR5, P0 ;  /* 0x00000005ff077e24 */ /* 0x020fe200080e06ff */
[----:B-1----:R3:W-:Y:S07]  /*00d0*/  STL.64 [R1], R8 ;  /* 0x0000000801007387 */ /* 0x0027ee0000100a00 */
[----:B------:R-:W-:-:S07]  /*00e0*/  LEPC R20, `(.L_x_0) ;  /* 0x000000001014794e */ /* 0x000fce0000000000 */
[----:B---34-:R-:W-:Y:S05]  /*00f0*/  CALL.ABS.NOINC R2 ;  /* 0x0000000002007343 */ /* 0x018fea0003c00000 */
.L_x_0:
[----:B------:R-:W-:Y:S05]  /*0100*/  EXIT ;  /* 0x000000000000794d */ /* 0x000fea0003800000 */
.L_x_1:
[----:B------:R-:W-:-:S00]  /*0110*/  BRA `(.L_x_1) ;  /* 0xfffffffc00fc7947 */ /* 0x000fc0000383ffff */
[----:B------:R-:W-:-:S00]  /*0120*/  NOP ;  /* 0x0000000000007918 */ /* 0x000fc00000000000 */
        /* <DEDUP_REMOVED lines=13> */
.L_x_2:


//--------------------- .nv.global.init           --------------------------
	.section	.nv.global.init,"aw",@progbits
.nv.global.init:
	.type		$str,@object
	.size		$str,(.L_0 - $str)
$str:
        /*0000*/ 	.byte	0x4e, 0x75, 0x6d, 0x62, 0x65, 0x72, 0x20, 0x66, 0x72, 0x6f, 0x6d, 0x20, 0x74, 0x68, 0x72, 0x65
        /*0010*/ 	.byte	0x61, 0x64, 0x20, 0x25, 0x64, 0x20, 0x6e, 0x75, 0x6d, 0x20, 0x3d, 0x20, 0x25, 0x64, 0x0a, 0x00
.L_0:


//--------------------- .nv.shared.reserved.0     --------------------------
	.section	.nv.shared.reserved.0,"aw",@nobits
	.weak		__nv_reservedSMEM_offset_0_alias
	.size		__nv_reservedSMEM_offset_0_alias, 0, 64
	.other		__nv_reservedSMEM_offset_0_alias,@"STO_CUDA_RESERVED_SHARED STV_DEFAULT"
__nv_reservedSMEM_offset_0_alias:
	.zero		0
	.zero		64


//--------------------- .nv.constant0._Z11printNumberi --------------------------
	.section	.nv.constant0._Z11printNumberi,"a",@progbits
	.sectionflags	@""
	.align	4
.nv.constant0._Z11printNumberi:
	.zero		900


//--------------------- SYMBOLS --------------------------

	.type		.nv.reservedSmem.offset0,@object
	.size		.nv.reservedSmem.offset0,0x4
	.type		vprintf,@function
